//
// Generated by NVIDIA NVVM Compiler
//
// Compiler Build ID: CL-36424714
// Cuda compilation tools, release 13.0, V13.0.88
// Based on NVVM 20.0.0
//

.version 9.0
.target sm_100
.address_size 64

.func  (.param .b32 func_retval0) _Z8dev_funcf
(
	.param .b32 _Z8dev_funcf_param_0
)
;
.func  (.param .b32 func_retval0) _Z10five_timesf
(
	.param .b32 _Z10five_timesf_param_0
)
;
.extern .func  (.param .b32 func_retval0) vprintf
(
	.param .b64 vprintf_param_0,
	.param .b64 vprintf_param_1
)
;
.global .align 8 .u64 dev_func_ptr = _Z8dev_funcf;
.global .align 8 .u64 five_times_ptr = _Z10five_timesf;
.global .align 1 .b8 $str[4] = {37, 102, 10};
.global .align 1 .b8 $str$1[12] = {104, 101, 108, 108, 111, 32, 119, 111, 114, 108, 100};

.func  (.param .b32 func_retval0) _Z8dev_funcf(
	.param .b32 _Z8dev_funcf_param_0
)
{
	.reg .b32 	%f<3>;

	ld.param.f32 	%f1, [_Z8dev_funcf_param_0];
	mul.f32 	%f2, %f1, %f1;
	st.param.f32 	[func_retval0], %f2;
	ret;

}
.func  (.param .b32 func_retval0) _Z10five_timesf(
	.param .b32 _Z10five_timesf_param_0
)
{
	.reg .b32 	%f<3>;

	ld.param.f32 	%f1, [_Z10five_timesf_param_0];
	mul.f32 	%f2, %f1, 0f40A00000;
	st.param.f32 	[func_retval0], %f2;
	ret;

}
	// .globl	_Z8ker_funcPFffES0_
.visible .entry _Z8ker_funcPFffES0_(
	.param .u64 .ptr .align 1 _Z8ker_funcPFffES0__param_0,
	.param .u64 .ptr .align 1 _Z8ker_funcPFffES0__param_1
)
{
	.local .align 8 .b8 	__local_depot2[8];
	.reg .b64 	%SP;
	.reg .b64 	%SPL;
	.reg .b32 	%r<3>;
	.reg .b32 	%f<5>;
	.reg .b64 	%rd<7>;
	.reg .b64 	%fd<2>;

	mov.u64 	%SPL, __local_depot2;
	cvta.local.u64 	%SP, %SPL;
	ld.param.u64 	%rd1, [_Z8ker_funcPFffES0__param_0];
	ld.param.u64 	%rd2, [_Z8ker_funcPFffES0__param_1];
	add.u64 	%rd3, %SP, 0;
	add.u64 	%rd4, %SPL, 0;
	{ // callseq 0, 0
	.param .b32 param0;
	st.param.f32 	[param0], 0f40000000;
	.param .b32 retval0;
	prototype_0 : .callprototype (.param .b32 _) _ (.param .b32 _);
	call (retval0), 
	%rd1, 
	(
	param0
	)
	, prototype_0;
	ld.param.f32 	%f1, [retval0];
	} // callseq 0
	{ // callseq 1, 0
	.param .b32 param0;
	st.param.f32 	[param0], %f1;
	.param .b32 retval0;
	prototype_1 : .callprototype (.param .b32 _) _ (.param .b32 _);
	call (retval0), 
	%rd2, 
	(
	param0
	)
	, prototype_1;
	ld.param.f32 	%f3, [retval0];
	} // callseq 1
	cvt.f64.f32 	%fd1, %f3;
	st.local.f64 	[%rd4], %fd1;
	mov.u64 	%rd5, $str;
	cvta.global.u64 	%rd6, %rd5;
	{ // callseq 2, 0
	.param .b64 param0;
	st.param.b64 	[param0], %rd6;
	.param .b64 param1;
	st.param.b64 	[param1], %rd3;
	.param .b32 retval0;
	call.uni (retval0), 
	vprintf, 
	(
	param0, 
	param1
	);
	ld.param.b32 	%r1, [retval0];
	} // callseq 2
	ret;

}
	// .globl	simple_kernel
.visible .entry simple_kernel()
{
	.reg .b32 	%r<3>;
	.reg .b64 	%rd<3>;

	mov.u64 	%rd1, $str$1;
	cvta.global.u64 	%rd2, %rd1;
	{ // callseq 3, 0
	.param .b64 param0;
	st.param.b64 	[param0], %rd2;
	.param .b64 param1;
	st.param.b64 	[param1], 0;
	.param .b32 retval0;
	call.uni (retval0), 
	vprintf, 
	(
	param0, 
	param1
	);
	ld.param.b32 	%r1, [retval0];
	} // callseq 3
	ret;

}


// ===== COMPILED SASS (sm_100) =====

	.target	sm_100

	.elftype	@"ET_EXEC"


//--------------------- .note.nv.tkinfo           --------------------------
	.section	.note.nv.tkinfo,"",@"SHT_NOTE"
	.sectionflags	@"SHF_NOTE_NV_TKINFO"
	.tkinfo
        /*0018*/ 	.word	0x00000002
        /*0030*/ 	.string	""
        /*0030*/ 	.string	"ptxas"
        /*0030*/ 	.string	"Cuda compilation tools, release 13.0, V13.0.88"
        /*0030*/ 	.string	"Build cuda_13.0.r13.0/compiler.36424714_0"
        /*0030*/ 	.string	"-arch sm_100 -m 64 "



//--------------------- .note.nv.cuinfo           --------------------------
	.section	.note.nv.cuinfo,"",@"SHT_NOTE"
	.sectionflags	@"SHF_NOTE_NV_CUINFO"
        /*0018*/ 	.short	0x0002
        /*001a*/ 	.short	0x0064
        /*001c*/ 	.short	0x0082
	.zero		2


//--------------------- .nv.info                  --------------------------
	.section	.nv.info,"",@"SHT_CUDA_INFO"
	.align	4


	//----- nvinfo : EIATTR_REGCOUNT
	.align		4
        /*0000*/ 	.byte	0x04, 0x2f
        /*0002*/ 	.short	(.L_5 - .L_4)
	.align		4
.L_4:
        /*0004*/ 	.word	index@(simple_kernel)
        /*0008*/ 	.word	0x00000018


	//----- nvinfo : EIATTR_FRAME_SIZE
	.align		4
.L_5:
        /*000c*/ 	.byte	0x04, 0x11
        /*000e*/ 	.short	(.L_7 - .L_6)
	.align		4
.L_6:
        /*0010*/ 	.word	index@(simple_kernel)
        /*0014*/ 	.word	0x00000000


	//----- nvinfo : EIATTR_REGCOUNT
	.align		4
.L_7:
        /*0018*/ 	.byte	0x04, 0x2f
        /*001a*/ 	.short	(.L_9 - .L_8)
	.align		4
.L_8:
        /*001c*/ 	.word	index@(_Z8ker_funcPFffES0_)
        /*0020*/ 	.word	0x00000018


	//----- nvinfo : EIATTR_FRAME_SIZE
	.align		4
.L_9:
        /*0024*/ 	.byte	0x04, 0x11
        /*0026*/ 	.short	(.L_11 - .L_10)
	.align		4
.L_10:
        /*0028*/ 	.word	index@($_Z8ker_funcPFffES0_$_Z8dev_funcf)
        /*002c*/ 	.word	0x00000008


	//----- nvinfo : EIATTR_FRAME_SIZE
	.align		4
.L_11:
        /*0030*/ 	.byte	0x04, 0x11
        /*0032*/ 	.short	(.L_13 - .L_12)
	.align		4
.L_12:
        /*0034*/ 	.word	index@($_Z8ker_funcPFffES0_$_Z10five_timesf)
        /*0038*/ 	.word	0x00000008


	//----- nvinfo : EIATTR_FRAME_SIZE
	.align		4
.L_13:
        /*003c*/ 	.byte	0x04, 0x11
        /*003e*/ 	.short	(.L_15 - .L_14)
	.align		4
.L_14:
        /*0040*/ 	.word	index@(_Z8ker_funcPFffES0_)
        /*0044*/ 	.word	0x00000008


	//----- nvinfo : EIATTR_MIN_STACK_SIZE
	.align		4
.L_15:
        /*0048*/ 	.byte	0x04, 0x12
        /*004a*/ 	.short	(.L_17 - .L_16)
	.align		4
.L_16:
        /*004c*/ 	.word	index@(_Z8ker_funcPFffES0_)
        /*0050*/ 	.word	0x00000008


	//----- nvinfo : EIATTR_MIN_STACK_SIZE
	.align		4
.L_17:
        /*0054*/ 	.byte	0x04, 0x12
        /*0056*/ 	.short	(.L_19 - .L_18)
	.align		4
.L_18:
        /*0058*/ 	.word	index@(simple_kernel)
        /*005c*/ 	.word	0x00000000
.L_19:


//--------------------- .nv.compat                --------------------------
	.section	.nv.compat,"",@"SHT_CUDA_COMPAT_INFO"
	.align	4
        /*0000*/ 	.byte	0x02, 0x09, 0x00, 0x00, 0x02, 0x02, 0x01, 0x00, 0x02, 0x05, 0x05, 0x00, 0x03, 0x07, 0x01, 0x01
        /*0010*/ 	.byte	0x02, 0x03, 0x00, 0x00, 0x02, 0x06, 0x01, 0x00, 0x04, 0x0b, 0x08, 0x00, 0x09, 0x00, 0x00, 0x00
        /*0020*/ 	.byte	0x00, 0x00, 0x00, 0x00


//--------------------- .nv.info._Z8ker_funcPFffES0_ --------------------------
	.section	.nv.info._Z8ker_funcPFffES0_,"",@"SHT_CUDA_INFO"
	.sectionflags	@""
	.align	4


	//----- nvinfo : EIATTR_CUDA_API_VERSION
	.align		4
        /*0000*/ 	.byte	0x04, 0x37
        /*0002*/ 	.short	(.L_21 - .L_20)
.L_20:
        /*0004*/ 	.word	0x00000082


	//----- nvinfo : EIATTR_KPARAM_INFO
	.align		4
.L_21:
        /*0008*/ 	.byte	0x04, 0x17
        /*000a*/ 	.short	(.L_23 - .L_22)
.L_22:
        /*000c*/ 	.word	0x00000000
        /*0010*/ 	.short	0x0001
        /*0012*/ 	.short	0x0008
        /*0014*/ 	.byte	0x00, 0xf5, 0x21, 0x00


	//----- nvinfo : EIATTR_KPARAM_INFO
	.align		4
.L_23:
        /*0018*/ 	.byte	0x04, 0x17
        /*001a*/ 	.short	(.L_25 - .L_24)
.L_24:
        /*001c*/ 	.word	0x00000000
        /*0020*/ 	.short	0x0000
        /*0022*/ 	.short	0x0000
        /*0024*/ 	.byte	0x00, 0xf5, 0x21, 0x00


	//----- nvinfo : EIATTR_SPARSE_MMA_MASK
	.align		4
.L_25:
        /*0028*/ 	.byte	0x03, 0x50
        /*002a*/ 	.short	0x0000


	//----- nvinfo : EIATTR_MAXREG_COUNT
	.align		4
        /*002c*/ 	.byte	0x03, 0x1b
        /*002e*/ 	.short	0x00ff


	//----- nvinfo : EIATTR_EXTERNS
	.align		4
        /*0030*/ 	.byte	0x04, 0x0f
        /*0032*/ 	.short	(.L_27 - .L_26)


	//   ....[0]....
	.align		4
.L_26:
        /*0034*/ 	.word	index@(vprintf)


	//----- nvinfo : EIATTR_MERCURY_ISA_VERSION
	.align		4
.L_27:
        /*0038*/ 	.byte	0x03, 0x5f
        /*003a*/ 	.short	0x0101


	//----- nvinfo : EIATTR_VRC_CTA_INIT_COUNT
	.align		4
        /*003c*/ 	.byte	0x02, 0x4a
	.zero		1
	.zero		1


	//----- nvinfo : EIATTR_SYSCALL_OFFSETS
	.align		4
        /*0040*/ 	.byte	0x04, 0x46
        /*0042*/ 	.short	(.L_29 - .L_28)


	//   ....[0]....
.L_28:
        /*0044*/ 	.word	0x000001b0


	//----- nvinfo : EIATTR_EXIT_INSTR_OFFSETS
	.align		4
.L_29:
        /*0048*/ 	.byte	0x04, 0x1c
        /*004a*/ 	.short	(.L_31 - .L_30)


	//   ....[0]....
.L_30:
        /*004c*/ 	.word	0x000001c0


	//----- nvinfo : EIATTR_CRS_STACK_SIZE
	.align		4
.L_31:
        /*0050*/ 	.byte	0x04, 0x1e
        /*0052*/ 	.short	(.L_33 - .L_32)
.L_32:
        /*0054*/ 	.word	0x00000000


	//----- nvinfo : EIATTR_CBANK_PARAM_SIZE
	.align		4
.L_33:
        /*0058*/ 	.byte	0x03, 0x19
        /*005a*/ 	.short	0x0010


	//----- nvinfo : EIATTR_PARAM_CBANK
	.align		4
        /*005c*/ 	.byte	0x04, 0x0a
        /*005e*/ 	.short	(.L_35 - .L_34)
	.align		4
.L_34:
        /*0060*/ 	.word	index@(.nv.constant0._Z8ker_funcPFffES0_)
        /*0064*/ 	.short	0x0380
        /*0066*/ 	.short	0x0010


	//----- nvinfo : EIATTR_SW_WAR
	.align		4
.L_35:
        /*0068*/ 	.byte	0x04, 0x36
        /*006a*/ 	.short	(.L_37 - .L_36)
.L_36:
        /*006c*/ 	.word	0x00000008
.L_37:


//--------------------- .nv.info.simple_kernel    --------------------------
	.section	.nv.info.simple_kernel,"",@"SHT_CUDA_INFO"
	.sectionflags	@""
	.align	4


	//----- nvinfo : EIATTR_CUDA_API_VERSION
	.align		4
        /*0000*/ 	.byte	0x04, 0x37
        /*0002*/ 	.short	(.L_39 - .L_38)
.L_38:
        /*0004*/ 	.word	0x00000082


	//----- nvinfo : EIATTR_SPARSE_MMA_MASK
	.align		4
.L_39:
        /*0008*/ 	.byte	0x03, 0x50
        /*000a*/ 	.short	0x0000


	//----- nvinfo : EIATTR_MAXREG_COUNT
	.align		4
        /*000c*/ 	.byte	0x03, 0x1b
        /*000e*/ 	.short	0x00ff


	//----- nvinfo : EIATTR_EXTERNS
	.align		4
        /*0010*/ 	.byte	0x04, 0x0f
        /*0012*/ 	.short	(.L_41 - .L_40)


	//   ....[0]....
	.align		4
.L_40:
        /*0014*/ 	.word	index@(vprintf)


	//----- nvinfo : EIATTR_MERCURY_ISA_VERSION
	.align		4
.L_41:
        /*0018*/ 	.byte	0x03, 0x5f
        /*001a*/ 	.short	0x0101


	//----- nvinfo : EIATTR_VRC_CTA_INIT_COUNT
	.align		4
        /*001c*/ 	.byte	0x02, 0x4a
	.zero		1
	.zero		1


	//----- nvinfo : EIATTR_SYSCALL_OFFSETS
	.align		4
        /*0020*/ 	.byte	0x04, 0x46
        /*0022*/ 	.short	(.L_43 - .L_42)


	//   ....[0]....
.L_42:
        /*0024*/ 	.word	0x00000080


	//----- nvinfo : EIATTR_EXIT_INSTR_OFFSETS
	.align		4
.L_43:
        /*0028*/ 	.byte	0x04, 0x1c
        /*002a*/ 	.short	(.L_45 - .L_44)


	//   ....[0]....
.L_44:
        /*002c*/ 	.word	0x00000090


	//----- nvinfo : EIATTR_SW_WAR
	.align		4
.L_45:
        /*0030*/ 	.byte	0x04, 0x36
        /*0032*/ 	.short	(.L_47 - .L_46)
.L_46:
        /*0034*/ 	.word	0x00000008
.L_47:


//--------------------- .nv.callgraph             --------------------------
	.section	.nv.callgraph,"",@"SHT_CUDA_CALLGRAPH"
	.align	4
	.sectionentsize	8
	.align		4
        /*0000*/ 	.word	0x00000000
	.align		4
        /*0004*/ 	.word	0xffffffff
	.align		4
        /*0008*/ 	.word	index@(_Z8ker_funcPFffES0_)
	.align		4
        /*000c*/ 	.word	index@(vprintf)
	.align		4
        /*0010*/ 	.word	index@(simple_kernel)
	.align		4
        /*0014*/ 	.word	index@(vprintf)
	.align		4
        /*0018*/ 	.word	0x00000000
	.align		4
        /*001c*/ 	.word	0xfffffffe
	.align		4
        /*0020*/ 	.word	0x00000000
	.align		4
        /*0024*/ 	.word	0xfffffffd
	.align		4
        /*0028*/ 	.word	0x00000000
	.align		4
        /*002c*/ 	.word	0xfffffffc


//--------------------- .nv.constant4             --------------------------
	.section	.nv.constant4,"a",@progbits
	.align	8
	.align		8
.nv.constant4:
        /*0000*/ 	.dword	vprintf
	.align		8
        /*0008*/ 	.dword	dev_func_ptr
	.align		8
        /*0010*/ 	.dword	five_times_ptr
	.align		8
        /*0018*/ 	.dword	$str
	.align		8
        /*0020*/ 	.dword	$str$1


//--------------------- .nv.constant2._Z8ker_funcPFffES0_ --------------------------
	.section	.nv.constant2._Z8ker_funcPFffES0_,"a",@progbits
	.sectionflags	@""
	.align	4
.nv.constant2._Z8ker_funcPFffES0_:
        /*0000*/ 	.byte	0x01, 0x00, 0x00, 0x00, 0x00, 0x00, 0x00, 0x00, 0xf0, 0x01, 0x00, 0x00, 0x00, 0x00, 0x00, 0x00
        /*0010*/ 	.byte	0xd0, 0x01, 0x00, 0x00, 0x00, 0x00, 0x00, 0x00


//--------------------- .text._Z8ker_funcPFffES0_ --------------------------
	.section	.text._Z8ker_funcPFffES0_,"ax",@progbits
	.align	128
        .global         _Z8ker_funcPFffES0_
        .type           _Z8ker_funcPFffES0_,@function
        .size           _Z8ker_funcPFffES0_,(.L_x_5 - _Z8ker_funcPFffES0_)
        .other          _Z8ker_funcPFffES0_,@"STO_CUDA_ENTRY STV_DEFAULT"
_Z8ker_funcPFffES0_:
.text._Z8ker_funcPFffES0_:
[----:B------:R-:W0:Y:S08]  /*0000*/  LDC R1, c[0x0][0x37c] ;  /* 0x0000df00ff017b82 */ /* 0x000e300000000800 */
[----:B------:R-:W1:Y:S01]  /*0010*/  LDC R6, c[0x0][0x380] ;  /* 0x0000e000ff067b82 */ /* 0x000e620000000800 */
[----:B------:R-:W2:Y:S01]  /*0020*/  LDCU UR4, c[0x0][0x2f8] ;  /* 0x00005f00ff0477ac */ /* 0x000ea20008000800 */
[----:B0-----:R-:W-:Y:S01]  /*0030*/  VIADD R1, R1, 0xfffffff8 ;  /* 0xfffffff801017836 */ /* 0x001fe20000000000 */
[----:B------:R-:W-:Y:S01]  /*0040*/  MOV R20, 0xc0 ;  /* 0x000000c000147802 */ /* 0x000fe20000000f00 */
[----:B------:R-:W-:Y:S01]  /*0050*/  IMAD.MOV.U32 R4, RZ, RZ, 0x40000000 ;  /* 0x40000000ff047424 */ /* 0x000fe200078e00ff */
[----:B------:R-:W0:Y:S01]  /*0060*/  LDCU UR5, c[0x0][0x2fc] ;  /* 0x00005f80ff0577ac */ /* 0x000e220008000800 */
[----:B------:R-:W-:Y:S01]  /*0070*/  IMAD.MOV.U32 R21, RZ, RZ, 0x0 ;  /* 0x00000000ff157424 */ /* 0x000fe200078e00ff */
[----:B--2---:R-:W-:-:S04]  /*0080*/  IADD3 R16, P0, PT, R1, UR4, RZ ;  /* 0x0000000401107c10 */ /* 0x004fc8000ff1e0ff */
[----:B0-----:R-:W-:Y:S01]  /*0090*/  IADD3.X R2, PT, PT, RZ, UR5, RZ, P0, !PT ;  /* 0x00000005ff027c10 */ /* 0x001fe200087fe4ff */
[----:B-1----:R-:W0:Y:S08]  /*00a0*/  LDC.64 R6, c[0x2][R6] ;  /* 0x0080000006067b82 */ /* 0x002e300000000a00 */
[----:B0-----:R-:W-:Y:S05]  /*00b0*/  CALL.REL.NOINC R6 `(_Z8ker_funcPFffES0_) ;  /* 0xfffffffc06d07344 */ /* 0x001fea0003c3ffff */
[----:B------:R-:W0:Y:S01]  /*00c0*/  LDC R6, c[0x0][0x388] ;  /* 0x0000e200ff067b82 */ /* 0x000e220000000800 */
[----:B------:R-:W-:Y:S01]  /*00d0*/  HFMA2 R21, -RZ, RZ, 0, 0 ;  /* 0x00000000ff157431 */ /* 0x000fe200000001ff */
[----:B------:R-:W-:-:S06]  /*00e0*/  MOV R20, 0x110 ;  /* 0x0000011000147802 */ /* 0x000fcc0000000f00 */
[----:B0-----:R-:W0:Y:S02]  /*00f0*/  LDC.64 R6, c[0x2][R6] ;  /* 0x0080000006067b82 */ /* 0x001e240000000a00 */
[----:B0-----:R-:W-:Y:S05]  /*0100*/  CALL.REL.NOINC R6 `(_Z8ker_funcPFffES0_) ;  /* 0xfffffffc06bc7344 */ /* 0x001fea0003c3ffff */
[----:B------:R-:W0:Y:S01]  /*0110*/  F2F.F64.F32 R8, R4 ;  /* 0x0000000400087310 */ /* 0x000e220000201800 */
[----:B------:R-:W-:Y:S01]  /*0120*/  MOV R0, 0x0 ;  /* 0x0000000000007802 */ /* 0x000fe20000000f00 */
[----:B------:R-:W1:Y:S01]  /*0130*/  LDCU.64 UR4, c[0x4][0x18] ;  /* 0x01000300ff0477ac */ /* 0x000e620008000a00 */
[----:B------:R-:W-:Y:S01]  /*0140*/  IMAD.MOV.U32 R6, RZ, RZ, R16 ;  /* 0x000000ffff067224 */ /* 0x000fe200078e0010 */
[----:B------:R-:W-:Y:S01]  /*0150*/  MOV R7, R2 ;  /* 0x0000000200077202 */ /* 0x000fe20000000f00 */
[----:B------:R2:W3:Y:S01]  /*0160*/  LDC.64 R10, c[0x4][R0] ;  /* 0x01000000000a7b82 */ /* 0x0004e20000000a00 */
[----:B0-----:R2:W-:Y:S01]  /*0170*/  STL.64 [R1], R8 ;  /* 0x0000000801007387 */ /* 0x0015e20000100a00 */
[----:B-1----:R-:W-:Y:S01]  /*0180*/  IMAD.U32 R4, RZ, RZ, UR4 ;  /* 0x00000004ff047e24 */ /* 0x002fe2000f8e00ff */
[----:B------:R-:W-:-:S07]  /*0190*/  MOV R5, UR5 ;  /* 0x0000000500057c02 */ /* 0x000fce0008000f00 */
[----:B------:R-:W-:-:S07]  /*01a0*/  LEPC R20, `(.L_x_0) ;  /* 0x000000001014794e */ /* 0x000fce0000000000 */
[----:B--23--:R-:W-:Y:S05]  /*01b0*/  CALL.ABS.NOINC R10 ;  /* 0x000000000a007343 */ /* 0x00cfea0003c00000 */
.L_x_0:
[----:B------:R-:W-:Y:S05]  /*01c0*/  EXIT ;  /* 0x000000000000794d */ /* 0x000fea0003800000 */
        .type           $_Z8ker_funcPFffES0_$_Z10five_timesf,@function
        .size           $_Z8ker_funcPFffES0_$_Z10five_timesf,($_Z8ker_funcPFffES0_$_Z8dev_funcf - $_Z8ker_funcPFffES0_$_Z10five_timesf)
$_Z8ker_funcPFffES0_$_Z10five_timesf:
[----:B------:R-:W-:Y:S01]  /*01d0*/  FMUL R4, R4, 5 ;  /* 0x40a0000004047820 */ /* 0x000fe20000400000 */
[----:B------:R-:W-:Y:S06]  /*01e0*/  RET.REL.NODEC R20 `(_Z8ker_funcPFffES0_) ;  /* 0xfffffffc14847950 */ /* 0x000fec0003c3ffff */
        .type           $_Z8ker_funcPFffES0_$_Z8dev_funcf,@function
        .size           $_Z8ker_funcPFffES0_$_Z8dev_funcf,(.L_x_5 - $_Z8ker_funcPFffES0_$_Z8dev_funcf)
$_Z8ker_funcPFffES0_$_Z8dev_funcf:
[----:B------:R-:W-:Y:S01]  /*01f0*/  FMUL R4, R4, R4 ;  /* 0x0000000404047220 */ /* 0x000fe20000400000 */
[----:B------:R-:W-:Y:S06]  /*0200*/  RET.REL.NODEC R20 `(_Z8ker_funcPFffES0_) ;  /* 0xfffffffc147c7950 */ /* 0x000fec0003c3ffff */
.L_x_1:
[----:B------:R-:W-:-:S00]  /*0210*/  BRA `(.L_x_1) ;  /* 0xfffffffc00fc7947 */ /* 0x000fc0000383ffff */
[----:B------:R-:W-:-:S00]  /*0220*/  NOP ;  /* 0x0000000000007918 */ /* 0x000fc00000000000 */
        /* <DEDUP_REMOVED lines=13> */
.L_x_5:


//--------------------- .text.simple_kernel       --------------------------
	.section	.text.simple_kernel,"ax",@progbits
	.align	128
        .global         simple_kernel
        .type           simple_kernel,@function
        .size           simple_kernel,(.L_x_7 - simple_kernel)
        .other          simple_kernel,@"STO_CUDA_ENTRY STV_DEFAULT"
simple_kernel:
.text.simple_kernel:
[----:B------:R-:W0:Y:S01]  /*0000*/  LDC R1, c[0x0][0x37c] ;  /* 0x0000df00ff017b82 */ /* 0x000e220000000800 */
[----:B------:R-:W-:Y:S01]  /*0010*/  MOV R0, 0x0 ;  /* 0x0000000000007802 */ /* 0x000fe20000000f00 */
[----:B------:R-:W1:Y:S01]  /*0020*/  LDCU.64 UR4, c[0x4][0x20] ;  /* 0x01000400ff0477ac */ /* 0x000e620008000a00 */
[----:B------:R-:W-:-:S05]  /*0030*/  CS2R R6, SRZ ;  /* 0x0000000000067805 */ /* 0x000fca000001ff00 */
[----:B------:R2:W3:Y:S01]  /*0040*/  LDC.64 R2, c[0x4][R0] ;  /* 0x0100000000027b82 */ /* 0x0004e20000000a00 */
[----:B-1----:R-:W-:Y:S02]  /*0050*/  IMAD.U32 R4, RZ, RZ, UR4 ;  /* 0x00000004ff047e24 */ /* 0x002fe4000f8e00ff */
[----:B--2---:R-:W-:-:S07]  /*0060*/  IMAD.U32 R5, RZ, RZ, UR5 ;  /* 0x00000005ff057e24 */ /* 0x004fce000f8e00ff */
[----:B------:R-:W-:-:S07]  /*0070*/  LEPC R20, `(.L_x_2) ;  /* 0x000000001014794e */ /* 0x000fce0000000000 */
[----:B0--3--:R-:W-:Y:S05]  /*0080*/  CALL.ABS.NOINC R2 ;  /* 0x0000000002007343 */ /* 0x009fea0003c00000 */
.L_x_2:
[----:B------:R-:W-:Y:S05]  /*0090*/  EXIT ;  /* 0x000000000000794d */ /* 0x000fea0003800000 */
.L_x_3:
        /* <DEDUP_REMOVED lines=14> */
.L_x_7:


//--------------------- .nv.global.init           --------------------------
	.section	.nv.global.init,"aw",@progbits
	.align	8
.nv.global.init:
	.type		dev_func_ptr,@object
	.size		dev_func_ptr,(five_times_ptr - dev_func_ptr)
dev_func_ptr:
        /*0000*/ 	.byte	0x08, 0x00, 0x00, 0x00, 0x00, 0x00, 0x00, 0x00
	.type		five_times_ptr,@object
	.size		five_times_ptr,($str - five_times_ptr)
five_times_ptr:
        /*0008*/ 	.byte	0x10, 0x00, 0x00, 0x00, 0x00, 0x00, 0x00, 0x00
	.type		$str,@object
	.size		$str,($str$1 - $str)
$str:
        /*0010*/ 	.byte	0x25, 0x66, 0x0a, 0x00
	.type		$str$1,@object
	.size		$str$1,(.L_3 - $str$1)
$str$1:
        /*0014*/ 	.byte	0x68, 0x65, 0x6c, 0x6c, 0x6f, 0x20, 0x77, 0x6f, 0x72, 0x6c, 0x64, 0x00
.L_3:


//--------------------- .nv.shared.reserved.0     --------------------------
	.section	.nv.shared.reserved.0,"aw",@nobits
	.weak		__nv_reservedSMEM_offset_0_alias
	.size		__nv_reservedSMEM_offset_0_alias, 0, 64
	.other		__nv_reservedSMEM_offset_0_alias,@"STO_CUDA_RESERVED_SHARED STV_DEFAULT"
__nv_reservedSMEM_offset_0_alias:
	.zero		0
	.zero		64


//--------------------- .nv.constant0._Z8ker_funcPFffES0_ --------------------------
	.section	.nv.constant0._Z8ker_funcPFffES0_,"a",@progbits
	.sectionflags	@""
	.align	4
.nv.constant0._Z8ker_funcPFffES0_:
	.zero		912


//--------------------- .nv.constant0.simple_kernel --------------------------
	.section	.nv.constant0.simple_kernel,"a",@progbits
	.sectionflags	@""
	.align	4
.nv.constant0.simple_kernel:
	.zero		896


//--------------------- SYMBOLS --------------------------

	.type		.nv.reservedSmem.offset0,@object
	.size		.nv.reservedSmem.offset0,0x4
	.type		vprintf,@function
